//
// Generated by NVIDIA NVVM Compiler
//
// Compiler Build ID: CL-36424714
// Cuda compilation tools, release 13.0, V13.0.88
// Based on NVVM 20.0.0
//

.version 9.0
.target sm_100
.address_size 64

	// .globl	_Z12searchKernelxxiPbPx

.visible .entry _Z12searchKernelxxiPbPx(
	.param .u64 _Z12searchKernelxxiPbPx_param_0,
	.param .u64 _Z12searchKernelxxiPbPx_param_1,
	.param .u32 _Z12searchKernelxxiPbPx_param_2,
	.param .u64 .ptr .align 1 _Z12searchKernelxxiPbPx_param_3,
	.param .u64 .ptr .align 1 _Z12searchKernelxxiPbPx_param_4
)
{
	.reg .pred 	%p<5>;
	.reg .b16 	%rs<2>;
	.reg .b32 	%r<12>;
	.reg .b64 	%rd<31>;

	ld.param.u64 	%rd8, [_Z12searchKernelxxiPbPx_param_0];
	ld.param.u64 	%rd9, [_Z12searchKernelxxiPbPx_param_1];
	ld.param.u32 	%r3, [_Z12searchKernelxxiPbPx_param_2];
	ld.param.u64 	%rd10, [_Z12searchKernelxxiPbPx_param_3];
	ld.param.u64 	%rd11, [_Z12searchKernelxxiPbPx_param_4];
	setp.lt.s32 	%p1, %r3, 1;
	@%p1 bra 	$L__BB0_7;
	mov.u32 	%r5, %tid.x;
	mov.u32 	%r6, %ntid.x;
	mov.u32 	%r7, %ctaid.x;
	mad.lo.s32 	%r8, %r7, %r6, %r5;
	mul.wide.s32 	%rd12, %r3, %r8;
	add.s64 	%rd1, %rd12, %rd8;
	mov.b32 	%r11, 0;
	bra.uni 	$L__BB0_3;
$L__BB0_2:
	add.s32 	%r11, %r11, 1;
	setp.eq.s32 	%p4, %r11, %r3;
	@%p4 bra 	$L__BB0_7;
$L__BB0_3:
	cvt.u64.u32 	%rd14, %r11;
	add.s64 	%rd2, %rd1, %rd14;
	mov.b64 	%rd29, 0;
	mov.u64 	%rd30, %rd2;
$L__BB0_4:
	shr.s64 	%rd15, %rd30, 63;
	shr.u64 	%rd16, %rd15, 61;
	add.s64 	%rd17, %rd30, %rd16;
	and.b64  	%rd18, %rd17, -8;
	sub.s64 	%rd19, %rd30, %rd18;
	cvt.u32.u64 	%r9, %rd19;
	xor.b32  	%r10, %r9, 7;
	shr.s64 	%rd20, %rd30, %r10;
	xor.b64  	%rd21, %rd20, %rd19;
	shr.s64 	%rd5, %rd30, 3;
	shr.s64 	%rd22, %rd21, 63;
	shr.u64 	%rd23, %rd22, 61;
	add.s64 	%rd24, %rd21, %rd23;
	and.b64  	%rd25, %rd24, -8;
	sub.s64 	%rd26, %rd21, %rd25;
	add.s64 	%rd6, %rd26, %rd29;
	mul.lo.s64 	%rd29, %rd6, 10;
	setp.gt.u64 	%p2, %rd30, 7;
	mov.u64 	%rd30, %rd5;
	@%p2 bra 	$L__BB0_4;
	setp.ne.s64 	%p3, %rd6, %rd9;
	@%p3 bra 	$L__BB0_2;
	cvta.to.global.u64 	%rd27, %rd10;
	mov.b16 	%rs1, 1;
	st.global.u8 	[%rd27], %rs1;
	cvta.to.global.u64 	%rd28, %rd11;
	st.global.u64 	[%rd28], %rd2;
$L__BB0_7:
	ret;

}


// ===== COMPILED SASS (sm_100) =====

	.target	sm_100

	.elftype	@"ET_EXEC"


//--------------------- .note.nv.tkinfo           --------------------------
	.section	.note.nv.tkinfo,"",@"SHT_NOTE"
	.sectionflags	@"SHF_NOTE_NV_TKINFO"
	.tkinfo
        /*0018*/ 	.word	0x00000002
        /*0030*/ 	.string	""
        /*0030*/ 	.string	"ptxas"
        /*0030*/ 	.string	"Cuda compilation tools, release 13.0, V13.0.88"
        /*0030*/ 	.string	"Build cuda_13.0.r13.0/compiler.36424714_0"
        /*0030*/ 	.string	"-arch sm_100 -m 64 "



//--------------------- .note.nv.cuinfo           --------------------------
	.section	.note.nv.cuinfo,"",@"SHT_NOTE"
	.sectionflags	@"SHF_NOTE_NV_CUINFO"
        /*0018*/ 	.short	0x0002
        /*001a*/ 	.short	0x0064
        /*001c*/ 	.short	0x0082
	.zero		2


//--------------------- .nv.info                  --------------------------
	.section	.nv.info,"",@"SHT_CUDA_INFO"
	.align	4


	//----- nvinfo : EIATTR_REGCOUNT
	.align		4
        /*0000*/ 	.byte	0x04, 0x2f
        /*0002*/ 	.short	(.L_1 - .L_0)
	.align		4
.L_0:
        /*0004*/ 	.word	index@(_Z12searchKernelxxiPbPx)
        /*0008*/ 	.word	0x00000012


	//----- nvinfo : EIATTR_FRAME_SIZE
	.align		4
.L_1:
        /*000c*/ 	.byte	0x04, 0x11
        /*000e*/ 	.short	(.L_3 - .L_2)
	.align		4
.L_2:
        /*0010*/ 	.word	index@(_Z12searchKernelxxiPbPx)
        /*0014*/ 	.word	0x00000000


	//----- nvinfo : EIATTR_MIN_STACK_SIZE
	.align		4
.L_3:
        /*0018*/ 	.byte	0x04, 0x12
        /*001a*/ 	.short	(.L_5 - .L_4)
	.align		4
.L_4:
        /*001c*/ 	.word	index@(_Z12searchKernelxxiPbPx)
        /*0020*/ 	.word	0x00000000
.L_5:


//--------------------- .nv.compat                --------------------------
	.section	.nv.compat,"",@"SHT_CUDA_COMPAT_INFO"
	.align	4
        /*0000*/ 	.byte	0x02, 0x09, 0x00, 0x00, 0x02, 0x02, 0x01, 0x00, 0x02, 0x05, 0x05, 0x00, 0x03, 0x07, 0x01, 0x01
        /*0010*/ 	.byte	0x02, 0x03, 0x00, 0x00, 0x02, 0x06, 0x01, 0x00, 0x04, 0x0b, 0x08, 0x00, 0x09, 0x00, 0x00, 0x00
        /*0020*/ 	.byte	0x00, 0x00, 0x00, 0x00


//--------------------- .nv.info._Z12searchKernelxxiPbPx --------------------------
	.section	.nv.info._Z12searchKernelxxiPbPx,"",@"SHT_CUDA_INFO"
	.sectionflags	@""
	.align	4


	//----- nvinfo : EIATTR_CUDA_API_VERSION
	.align		4
        /*0000*/ 	.byte	0x04, 0x37
        /*0002*/ 	.short	(.L_7 - .L_6)
.L_6:
        /*0004*/ 	.word	0x00000082


	//----- nvinfo : EIATTR_KPARAM_INFO
	.align		4
.L_7:
        /*0008*/ 	.byte	0x04, 0x17
        /*000a*/ 	.short	(.L_9 - .L_8)
.L_8:
        /*000c*/ 	.word	0x00000000
        /*0010*/ 	.short	0x0004
        /*0012*/ 	.short	0x0020
        /*0014*/ 	.byte	0x00, 0xf5, 0x21, 0x00


	//----- nvinfo : EIATTR_KPARAM_INFO
	.align		4
.L_9:
        /*0018*/ 	.byte	0x04, 0x17
        /*001a*/ 	.short	(.L_11 - .L_10)
.L_10:
        /*001c*/ 	.word	0x00000000
        /*0020*/ 	.short	0x0003
        /*0022*/ 	.short	0x0018
        /*0024*/ 	.byte	0x00, 0xf5, 0x21, 0x00


	//----- nvinfo : EIATTR_KPARAM_INFO
	.align		4
.L_11:
        /*0028*/ 	.byte	0x04, 0x17
        /*002a*/ 	.short	(.L_13 - .L_12)
.L_12:
        /*002c*/ 	.word	0x00000000
        /*0030*/ 	.short	0x0002
        /*0032*/ 	.short	0x0010
        /*0034*/ 	.byte	0x00, 0xf0, 0x11, 0x00


	//----- nvinfo : EIATTR_KPARAM_INFO
	.align		4
.L_13:
        /*0038*/ 	.byte	0x04, 0x17
        /*003a*/ 	.short	(.L_15 - .L_14)
.L_14:
        /*003c*/ 	.word	0x00000000
        /*0040*/ 	.short	0x0001
        /*0042*/ 	.short	0x0008
        /*0044*/ 	.byte	0x00, 0xf0, 0x21, 0x00


	//----- nvinfo : EIATTR_KPARAM_INFO
	.align		4
.L_15:
        /*0048*/ 	.byte	0x04, 0x17
        /*004a*/ 	.short	(.L_17 - .L_16)
.L_16:
        /*004c*/ 	.word	0x00000000
        /*0050*/ 	.short	0x0000
        /*0052*/ 	.short	0x0000
        /*0054*/ 	.byte	0x00, 0xf0, 0x21, 0x00


	//----- nvinfo : EIATTR_SPARSE_MMA_MASK
	.align		4
.L_17:
        /*0058*/ 	.byte	0x03, 0x50
        /*005a*/ 	.short	0x0000


	//----- nvinfo : EIATTR_MAXREG_COUNT
	.align		4
        /*005c*/ 	.byte	0x03, 0x1b
        /*005e*/ 	.short	0x00ff


	//----- nvinfo : EIATTR_MERCURY_ISA_VERSION
	.align		4
        /*0060*/ 	.byte	0x03, 0x5f
        /*0062*/ 	.short	0x0101


	//----- nvinfo : EIATTR_VRC_CTA_INIT_COUNT
	.align		4
        /*0064*/ 	.byte	0x02, 0x4a
	.zero		1
	.zero		1


	//----- nvinfo : EIATTR_EXIT_INSTR_OFFSETS
	.align		4
        /*0068*/ 	.byte	0x04, 0x1c
        /*006a*/ 	.short	(.L_19 - .L_18)


	//   ....[0]....
.L_18:
        /*006c*/ 	.word	0x00000030


	//   ....[1]....
        /*0070*/ 	.word	0x00000360


	//   ....[2]....
        /*0074*/ 	.word	0x000003e0


	//----- nvinfo : EIATTR_CRS_STACK_SIZE
	.align		4
.L_19:
        /*0078*/ 	.byte	0x04, 0x1e
        /*007a*/ 	.short	(.L_21 - .L_20)
.L_20:
        /*007c*/ 	.word	0x00000000


	//----- nvinfo : EIATTR_CBANK_PARAM_SIZE
	.align		4
.L_21:
        /*0080*/ 	.byte	0x03, 0x19
        /*0082*/ 	.short	0x0028


	//----- nvinfo : EIATTR_PARAM_CBANK
	.align		4
        /*0084*/ 	.byte	0x04, 0x0a
        /*0086*/ 	.short	(.L_23 - .L_22)
	.align		4
.L_22:
        /*0088*/ 	.word	index@(.nv.constant0._Z12searchKernelxxiPbPx)
        /*008c*/ 	.short	0x0380
        /*008e*/ 	.short	0x0028


	//----- nvinfo : EIATTR_SW_WAR
	.align		4
.L_23:
        /*0090*/ 	.byte	0x04, 0x36
        /*0092*/ 	.short	(.L_25 - .L_24)
.L_24:
        /*0094*/ 	.word	0x00000008
.L_25:


//--------------------- .nv.callgraph             --------------------------
	.section	.nv.callgraph,"",@"SHT_CUDA_CALLGRAPH"
	.align	4
	.sectionentsize	8
	.align		4
        /*0000*/ 	.word	0x00000000
	.align		4
        /*0004*/ 	.word	0xffffffff
	.align		4
        /*0008*/ 	.word	0x00000000
	.align		4
        /*000c*/ 	.word	0xfffffffe
	.align		4
        /*0010*/ 	.word	0x00000000
	.align		4
        /*0014*/ 	.word	0xfffffffd
	.align		4
        /*0018*/ 	.word	0x00000000
	.align		4
        /*001c*/ 	.word	0xfffffffc


//--------------------- .text._Z12searchKernelxxiPbPx --------------------------
	.section	.text._Z12searchKernelxxiPbPx,"ax",@progbits
	.align	128
        .global         _Z12searchKernelxxiPbPx
        .type           _Z12searchKernelxxiPbPx,@function
        .size           _Z12searchKernelxxiPbPx,(.L_x_6 - _Z12searchKernelxxiPbPx)
        .other          _Z12searchKernelxxiPbPx,@"STO_CUDA_ENTRY STV_DEFAULT"
_Z12searchKernelxxiPbPx:
.text._Z12searchKernelxxiPbPx:
[----:B------:R-:W-:Y:S08]  /*0000*/  LDC R1, c[0x0][0x37c] ;  /* 0x0000df00ff017b82 */ /* 0x000ff00000000800 */
[----:B------:R-:W0:Y:S02]  /*0010*/  LDC R5, c[0x0][0x390] ;  /* 0x0000e400ff057b82 */ /* 0x000e240000000800 */
[----:B0-----:R-:W-:-:S13]  /*0020*/  ISETP.GE.AND P0, PT, R5, 0x1, PT ;  /* 0x000000010500780c */ /* 0x001fda0003f06270 */
[----:B------:R-:W-:Y:S05]  /*0030*/  @!P0 EXIT ;  /* 0x000000000000894d */ /* 0x000fea0003800000 */
[----:B------:R-:W0:Y:S01]  /*0040*/  S2R R4, SR_TID.X ;  /* 0x0000000000047919 */ /* 0x000e220000002100 */
[----:B------:R-:W0:Y:S01]  /*0050*/  LDCU UR4, c[0x0][0x360] ;  /* 0x00006c00ff0477ac */ /* 0x000e220008000800 */
[----:B------:R-:W-:Y:S01]  /*0060*/  BSSY.RECONVERGENT B0, `(.L_x_0) ;  /* 0x0000032000007945 */ /* 0x000fe20003800200 */
[----:B------:R-:W-:Y:S01]  /*0070*/  IMAD.MOV.U32 R7, RZ, RZ, RZ ;  /* 0x000000ffff077224 */ /* 0x000fe200078e00ff */
[----:B------:R-:W0:Y:S01]  /*0080*/  S2R R3, SR_CTAID.X ;  /* 0x0000000000037919 */ /* 0x000e220000002500 */
[----:B------:R-:W1:Y:S01]  /*0090*/  LDCU.64 UR8, c[0x0][0x380] ;  /* 0x00007000ff0877ac */ /* 0x000e620008000a00 */
[----:B------:R-:W2:Y:S01]  /*00a0*/  LDCU.64 UR6, c[0x0][0x358] ;  /* 0x00006b00ff0677ac */ /* 0x000ea20008000a00 */
[----:B0-----:R-:W-:-:S04]  /*00b0*/  IMAD R4, R3, UR4, R4 ;  /* 0x0000000403047c24 */ /* 0x001fc8000f8e0204 */
[----:B-12---:R-:W-:-:S07]  /*00c0*/  IMAD.WIDE R4, R4, R5, UR8 ;  /* 0x0000000804047e25 */ /* 0x006fce000f8e0205 */
.L_x_4:
[----:B------:R-:W-:Y:S01]  /*00d0*/  IADD3 R2, P0, PT, R4, R7, RZ ;  /* 0x0000000704027210 */ /* 0x000fe20007f1e0ff */
[----:B------:R-:W-:Y:S01]  /*00e0*/  BSSY.RECONVERGENT B1, `(.L_x_1) ;  /* 0x0000020000017945 */ /* 0x000fe20003800200 */
[----:B------:R-:W-:Y:S02]  /*00f0*/  IMAD.MOV.U32 R0, RZ, RZ, RZ ;  /* 0x000000ffff007224 */ /* 0x000fe400078e00ff */
[----:B------:R-:W-:Y:S02]  /*0100*/  IMAD.MOV.U32 R12, RZ, RZ, RZ ;  /* 0x000000ffff0c7224 */ /* 0x000fe400078e00ff */
[----:B------:R-:W-:Y:S02]  /*0110*/  IMAD.X R3, RZ, RZ, R5, P0 ;  /* 0x000000ffff037224 */ /* 0x000fe400000e0605 */
[----:B------:R-:W-:Y:S02]  /*0120*/  IMAD.MOV.U32 R9, RZ, RZ, R2 ;  /* 0x000000ffff097224 */ /* 0x000fe400078e0002 */
[----:B------:R-:W-:-:S07]  /*0130*/  IMAD.MOV.U32 R6, RZ, RZ, R3 ;  /* 0x000000ffff067224 */ /* 0x000fce00078e0003 */
.L_x_2:
[----:B------:R-:W-:-:S04]  /*0140*/  SHF.R.S32.HI R8, RZ, 0x1f, R6 ;  /* 0x0000001fff087819 */ /* 0x000fc80000011406 */
[----:B------:R-:W-:-:S04]  /*0150*/  LEA.HI R8, P0, R8, R9, RZ, 0x3 ;  /* 0x0000000908087211 */ /* 0x000fc800078118ff */
[----:B------:R-:W-:Y:S01]  /*0160*/  LOP3.LUT R8, R8, 0xfffffff8, RZ, 0xc0, !PT ;  /* 0xfffffff808087812 */ /* 0x000fe200078ec0ff */
[----:B------:R-:W-:-:S03]  /*0170*/  IMAD.X R13, RZ, RZ, R6, P0 ;  /* 0x000000ffff0d7224 */ /* 0x000fc600000e0606 */
[----:B------:R-:W-:-:S04]  /*0180*/  IADD3 R15, P1, PT, R9, -R8, RZ ;  /* 0x80000008090f7210 */ /* 0x000fc80007f3e0ff */
[----:B------:R-:W-:Y:S01]  /*0190*/  LOP3.LUT R11, R15, 0x7, RZ, 0x3c, !PT ;  /* 0x000000070f0b7812 */ /* 0x000fe200078e3cff */
[----:B------:R-:W-:-:S03]  /*01a0*/  IMAD.X R8, R6, 0x1, ~R13, P1 ;  /* 0x0000000106087824 */ /* 0x000fc600008e0e0d */
[-CC-:B------:R-:W-:Y:S02]  /*01b0*/  SHF.R.S32.HI R13, RZ, R11.reuse, R6.reuse ;  /* 0x0000000bff0d7219 */ /* 0x180fe40000011406 */
[----:B------:R-:W-:Y:S02]  /*01c0*/  SHF.R.S64 R10, R9, R11, R6 ;  /* 0x0000000b090a7219 */ /* 0x000fe40000001006 */
[----:B------:R-:W-:Y:S02]  /*01d0*/  LOP3.LUT R13, R13, R8, RZ, 0x3c, !PT ;  /* 0x000000080d0d7212 */ /* 0x000fe400078e3cff */
[----:B------:R-:W-:Y:S02]  /*01e0*/  LOP3.LUT R10, R10, R15, RZ, 0x3c, !PT ;  /* 0x0000000f0a0a7212 */ /* 0x000fe400078e3cff */
[----:B------:R-:W-:-:S04]  /*01f0*/  SHF.R.S32.HI R11, RZ, 0x1f, R13 ;  /* 0x0000001fff0b7819 */ /* 0x000fc8000001140d */
[----:B------:R-:W-:-:S04]  /*0200*/  LEA.HI R11, P0, R11, R10, RZ, 0x3 ;  /* 0x0000000a0b0b7211 */ /* 0x000fc800078118ff */
[----:B------:R-:W-:Y:S01]  /*0210*/  LOP3.LUT R11, R11, 0xfffffff8, RZ, 0xc0, !PT ;  /* 0xfffffff80b0b7812 */ /* 0x000fe200078ec0ff */
[----:B------:R-:W-:-:S03]  /*0220*/  IMAD.X R8, RZ, RZ, R13, P0 ;  /* 0x000000ffff087224 */ /* 0x000fc600000e060d */
[----:B------:R-:W-:-:S04]  /*0230*/  IADD3 R14, P0, P1, R0, R10, -R11 ;  /* 0x0000000a000e7210 */ /* 0x000fc8000791e80b */
[----:B------:R-:W-:Y:S01]  /*0240*/  IADD3.X R8, PT, PT, R12, R13, ~R8, P0, P1 ;  /* 0x0000000d0c087210 */ /* 0x000fe200007e2c08 */
[----:B------:R-:W-:Y:S01]  /*0250*/  IMAD.WIDE.U32 R10, R14, 0xa, RZ ;  /* 0x0000000a0e0a7825 */ /* 0x000fe200078e00ff */
[C---:B------:R-:W-:Y:S02]  /*0260*/  ISETP.GT.U32.AND P0, PT, R9.reuse, 0x7, PT ;  /* 0x000000070900780c */ /* 0x040fe40003f04070 */
[----:B------:R-:W-:Y:S01]  /*0270*/  SHF.R.S64 R9, R9, 0x3, R6 ;  /* 0x0000000309097819 */ /* 0x000fe20000001006 */
[----:B------:R-:W-:Y:S01]  /*0280*/  IMAD R13, R8, 0xa, RZ ;  /* 0x0000000a080d7824 */ /* 0x000fe200078e02ff */
[----:B------:R-:W-:Y:S01]  /*0290*/  ISETP.GT.U32.AND.EX P0, PT, R6, RZ, PT, P0 ;  /* 0x000000ff0600720c */ /* 0x000fe20003f04100 */
[----:B------:R-:W-:Y:S01]  /*02a0*/  IMAD.MOV.U32 R0, RZ, RZ, R10 ;  /* 0x000000ffff007224 */ /* 0x000fe200078e000a */
[----:B------:R-:W-:Y:S01]  /*02b0*/  SHF.R.S32.HI R6, RZ, 0x3, R6 ;  /* 0x00000003ff067819 */ /* 0x000fe20000011406 */
[----:B------:R-:W-:-:S10]  /*02c0*/  IMAD.IADD R12, R11, 0x1, R13 ;  /* 0x000000010b0c7824 */ /* 0x000fd400078e020d */
[----:B------:R-:W-:Y:S05]  /*02d0*/  @P0 BRA `(.L_x_2) ;  /* 0xfffffffc00980947 */ /* 0x000fea000383ffff */
[----:B------:R-:W-:Y:S05]  /*02e0*/  BSYNC.RECONVERGENT B1 ;  /* 0x0000000000017941 */ /* 0x000fea0003800200 */
.L_x_1:
[----:B------:R-:W0:Y:S02]  /*02f0*/  LDCU.64 UR4, c[0x0][0x388] ;  /* 0x00007100ff0477ac */ /* 0x000e240008000a00 */
[----:B0-----:R-:W-:-:S04]  /*0300*/  ISETP.NE.U32.AND P0, PT, R14, UR4, PT ;  /* 0x000000040e007c0c */ /* 0x001fc8000bf05070 */
[----:B------:R-:W-:-:S13]  /*0310*/  ISETP.NE.AND.EX P0, PT, R8, UR5, PT, P0 ;  /* 0x0000000508007c0c */ /* 0x000fda000bf05300 */
[----:B------:R-:W-:Y:S05]  /*0320*/  @!P0 BRA `(.L_x_3) ;  /* 0x0000000000148947 */ /* 0x000fea0003800000 */
[----:B------:R-:W0:Y:S01]  /*0330*/  LDCU UR4, c[0x0][0x390] ;  /* 0x00007200ff0477ac */ /* 0x000e220008000800 */
[----:B------:R-:W-:-:S05]  /*0340*/  VIADD R7, R7, 0x1 ;  /* 0x0000000107077836 */ /* 0x000fca0000000000 */
[----:B0-----:R-:W-:-:S13]  /*0350*/  ISETP.NE.AND P0, PT, R7, UR4, PT ;  /* 0x0000000407007c0c */ /* 0x001fda000bf05270 */
[----:B------:R-:W-:Y:S05]  /*0360*/  @!P0 EXIT ;  /* 0x000000000000894d */ /* 0x000fea0003800000 */
[----:B------:R-:W-:Y:S05]  /*0370*/  BRA `(.L_x_4) ;  /* 0xfffffffc00547947 */ /* 0x000fea000383ffff */
.L_x_3:
[----:B------:R-:W-:Y:S05]  /*0380*/  BSYNC.RECONVERGENT B0 ;  /* 0x0000000000007941 */ /* 0x000fea0003800200 */
.L_x_0:
[----:B------:R-:W0:Y:S01]  /*0390*/  LDC.64 R4, c[0x0][0x398] ;  /* 0x0000e600ff047b82 */ /* 0x000e220000000a00 */
[----:B------:R-:W-:-:S07]  /*03a0*/  IMAD.MOV.U32 R0, RZ, RZ, 0x1 ;  /* 0x00000001ff007424 */ /* 0x000fce00078e00ff */
[----:B------:R-:W1:Y:S01]  /*03b0*/  LDC.64 R6, c[0x0][0x3a0] ;  /* 0x0000e800ff067b82 */ /* 0x000e620000000a00 */
[----:B0-----:R-:W-:Y:S04]  /*03c0*/  STG.E.U8 desc[UR6][R4.64], R0 ;  /* 0x0000000004007986 */ /* 0x001fe8000c101106 */
[----:B-1----:R-:W-:Y:S01]  /*03d0*/  STG.E.64 desc[UR6][R6.64], R2 ;  /* 0x0000000206007986 */ /* 0x002fe2000c101b06 */
[----:B------:R-:W-:Y:S05]  /*03e0*/  EXIT ;  /* 0x000000000000794d */ /* 0x000fea0003800000 */
.L_x_5:
[----:B------:R-:W-:-:S00]  /*03f0*/  BRA `(.L_x_5) ;  /* 0xfffffffc00fc7947 */ /* 0x000fc0000383ffff */
[----:B------:R-:W-:-:S00]  /*0400*/  NOP ;  /* 0x0000000000007918 */ /* 0x000fc00000000000 */
[----:B------:R-:W-:-:S00]  /*0410*/  NOP ;  /* 0x0000000000007918 */ /* 0x000fc00000000000 */
[----:B------:R-:W-:-:S00]  /*0420*/  NOP ;  /* 0x0000000000007918 */ /* 0x000fc00000000000 */
[----:B------:R-:W-:-:S00]  /*0430*/  NOP ;  /* 0x0000000000007918 */ /* 0x000fc00000000000 */
[----:B------:R-:W-:-:S00]  /*0440*/  NOP ;  /* 0x0000000000007918 */ /* 0x000fc00000000000 */
[----:B------:R-:W-:-:S00]  /*0450*/  NOP ;  /* 0x0000000000007918 */ /* 0x000fc00000000000 */
[----:B------:R-:W-:-:S00]  /*0460*/  NOP ;  /* 0x0000000000007918 */ /* 0x000fc00000000000 */
[----:B------:R-:W-:-:S00]  /*0470*/  NOP ;  /* 0x0000000000007918 */ /* 0x000fc00000000000 */
.L_x_6:


//--------------------- .nv.shared.reserved.0     --------------------------
	.section	.nv.shared.reserved.0,"aw",@nobits
	.weak		__nv_reservedSMEM_offset_0_alias
	.size		__nv_reservedSMEM_offset_0_alias, 0, 64
	.other		__nv_reservedSMEM_offset_0_alias,@"STO_CUDA_RESERVED_SHARED STV_DEFAULT"
__nv_reservedSMEM_offset_0_alias:
	.zero		0
	.zero		64


//--------------------- .nv.constant0._Z12searchKernelxxiPbPx --------------------------
	.section	.nv.constant0._Z12searchKernelxxiPbPx,"a",@progbits
	.sectionflags	@""
	.align	4
.nv.constant0._Z12searchKernelxxiPbPx:
	.zero		936


//--------------------- SYMBOLS --------------------------

	.type		.nv.reservedSmem.offset0,@object
	.size		.nv.reservedSmem.offset0,0x4
